//
// Generated by NVIDIA NVVM Compiler
//
// Compiler Build ID: CL-36424714
// Cuda compilation tools, release 13.0, V13.0.88
// Based on NVVM 20.0.0
//

.version 9.0
.target sm_100
.address_size 64

	// .globl	_Z13setRowReadRowPi
// _ZZ13setRowReadRowPiE4tile has been demoted
// _ZZ13setColReadColPiE4tile has been demoted
// _ZZ13setRowReadColPiE4tile has been demoted
// _ZZ16setRowReadColPadPiE4tile has been demoted

.visible .entry _Z13setRowReadRowPi(
	.param .u64 .ptr .align 1 _Z13setRowReadRowPi_param_0
)
{
	.reg .b32 	%r<11>;
	.reg .b64 	%rd<5>;
	// demoted variable
	.shared .align 4 .b8 _ZZ13setRowReadRowPiE4tile[4096];
	ld.param.u64 	%rd1, [_Z13setRowReadRowPi_param_0];
	cvta.to.global.u64 	%rd2, %rd1;
	mov.u32 	%r1, %tid.y;
	mov.u32 	%r2, %ntid.x;
	mov.u32 	%r3, %tid.x;
	mad.lo.s32 	%r4, %r1, %r2, %r3;
	shl.b32 	%r5, %r1, 7;
	mov.u32 	%r6, _ZZ13setRowReadRowPiE4tile;
	add.s32 	%r7, %r6, %r5;
	shl.b32 	%r8, %r3, 2;
	add.s32 	%r9, %r7, %r8;
	st.shared.u32 	[%r9], %r4;
	bar.sync 	0;
	ld.shared.u32 	%r10, [%r9];
	mul.wide.u32 	%rd3, %r4, 4;
	add.s64 	%rd4, %rd2, %rd3;
	st.global.u32 	[%rd4], %r10;
	ret;

}
	// .globl	_Z13setColReadColPi
.visible .entry _Z13setColReadColPi(
	.param .u64 .ptr .align 1 _Z13setColReadColPi_param_0
)
{
	.reg .b32 	%r<11>;
	.reg .b64 	%rd<5>;
	// demoted variable
	.shared .align 4 .b8 _ZZ13setColReadColPiE4tile[4096];
	ld.param.u64 	%rd1, [_Z13setColReadColPi_param_0];
	cvta.to.global.u64 	%rd2, %rd1;
	mov.u32 	%r1, %tid.y;
	mov.u32 	%r2, %ntid.x;
	mov.u32 	%r3, %tid.x;
	mad.lo.s32 	%r4, %r1, %r2, %r3;
	shl.b32 	%r5, %r3, 7;
	mov.u32 	%r6, _ZZ13setColReadColPiE4tile;
	add.s32 	%r7, %r6, %r5;
	shl.b32 	%r8, %r1, 2;
	add.s32 	%r9, %r7, %r8;
	st.shared.u32 	[%r9], %r4;
	bar.sync 	0;
	ld.shared.u32 	%r10, [%r9];
	mul.wide.u32 	%rd3, %r4, 4;
	add.s64 	%rd4, %rd2, %rd3;
	st.global.u32 	[%rd4], %r10;
	ret;

}
	// .globl	_Z13setRowReadColPi
.visible .entry _Z13setRowReadColPi(
	.param .u64 .ptr .align 1 _Z13setRowReadColPi_param_0
)
{
	.reg .b32 	%r<15>;
	.reg .b64 	%rd<5>;
	// demoted variable
	.shared .align 4 .b8 _ZZ13setRowReadColPiE4tile[4096];
	ld.param.u64 	%rd1, [_Z13setRowReadColPi_param_0];
	cvta.to.global.u64 	%rd2, %rd1;
	mov.u32 	%r1, %tid.y;
	mov.u32 	%r2, %ntid.x;
	mov.u32 	%r3, %tid.x;
	mad.lo.s32 	%r4, %r1, %r2, %r3;
	shl.b32 	%r5, %r1, 7;
	mov.u32 	%r6, _ZZ13setRowReadColPiE4tile;
	add.s32 	%r7, %r6, %r5;
	shl.b32 	%r8, %r3, 2;
	add.s32 	%r9, %r7, %r8;
	st.shared.u32 	[%r9], %r4;
	bar.sync 	0;
	shl.b32 	%r10, %r3, 7;
	add.s32 	%r11, %r6, %r10;
	shl.b32 	%r12, %r1, 2;
	add.s32 	%r13, %r11, %r12;
	ld.shared.u32 	%r14, [%r13];
	mul.wide.u32 	%rd3, %r4, 4;
	add.s64 	%rd4, %rd2, %rd3;
	st.global.u32 	[%rd4], %r14;
	ret;

}
	// .globl	_Z16setRowReadColPadPi
.visible .entry _Z16setRowReadColPadPi(
	.param .u64 .ptr .align 1 _Z16setRowReadColPadPi_param_0
)
{
	.reg .b32 	%r<13>;
	.reg .b64 	%rd<5>;
	// demoted variable
	.shared .align 4 .b8 _ZZ16setRowReadColPadPiE4tile[4224];
	ld.param.u64 	%rd1, [_Z16setRowReadColPadPi_param_0];
	cvta.to.global.u64 	%rd2, %rd1;
	mov.u32 	%r1, %tid.y;
	mov.u32 	%r2, %ntid.x;
	mov.u32 	%r3, %tid.x;
	mad.lo.s32 	%r4, %r1, %r2, %r3;
	mov.u32 	%r5, _ZZ16setRowReadColPadPiE4tile;
	mad.lo.s32 	%r6, %r1, 132, %r5;
	shl.b32 	%r7, %r3, 2;
	add.s32 	%r8, %r6, %r7;
	st.shared.u32 	[%r8], %r4;
	bar.sync 	0;
	mad.lo.s32 	%r9, %r3, 132, %r5;
	shl.b32 	%r10, %r1, 2;
	add.s32 	%r11, %r9, %r10;
	ld.shared.u32 	%r12, [%r11];
	mul.wide.u32 	%rd3, %r4, 4;
	add.s64 	%rd4, %rd2, %rd3;
	st.global.u32 	[%rd4], %r12;
	ret;

}


// ===== COMPILED SASS (sm_100) =====

	.target	sm_100

	.elftype	@"ET_EXEC"


//--------------------- .note.nv.tkinfo           --------------------------
	.section	.note.nv.tkinfo,"",@"SHT_NOTE"
	.sectionflags	@"SHF_NOTE_NV_TKINFO"
	.tkinfo
        /*0018*/ 	.word	0x00000002
        /*0030*/ 	.string	""
        /*0030*/ 	.string	"ptxas"
        /*0030*/ 	.string	"Cuda compilation tools, release 13.0, V13.0.88"
        /*0030*/ 	.string	"Build cuda_13.0.r13.0/compiler.36424714_0"
        /*0030*/ 	.string	"-arch sm_100 -m 64 "



//--------------------- .note.nv.cuinfo           --------------------------
	.section	.note.nv.cuinfo,"",@"SHT_NOTE"
	.sectionflags	@"SHF_NOTE_NV_CUINFO"
        /*0018*/ 	.short	0x0002
        /*001a*/ 	.short	0x0064
        /*001c*/ 	.short	0x0082
	.zero		2


//--------------------- .nv.info                  --------------------------
	.section	.nv.info,"",@"SHT_CUDA_INFO"
	.align	4


	//----- nvinfo : EIATTR_REGCOUNT
	.align		4
        /*0000*/ 	.byte	0x04, 0x2f
        /*0002*/ 	.short	(.L_1 - .L_0)
	.align		4
.L_0:
        /*0004*/ 	.word	index@(_Z13setRowReadRowPi)
        /*0008*/ 	.word	0x0000000a


	//----- nvinfo : EIATTR_FRAME_SIZE
	.align		4
.L_1:
        /*000c*/ 	.byte	0x04, 0x11
        /*000e*/ 	.short	(.L_3 - .L_2)
	.align		4
.L_2:
        /*0010*/ 	.word	index@(_Z13setRowReadRowPi)
        /*0014*/ 	.word	0x00000000


	//----- nvinfo : EIATTR_REGCOUNT
	.align		4
.L_3:
        /*0018*/ 	.byte	0x04, 0x2f
        /*001a*/ 	.short	(.L_5 - .L_4)
	.align		4
.L_4:
        /*001c*/ 	.word	index@(_Z13setColReadColPi)
        /*0020*/ 	.word	0x0000000a


	//----- nvinfo : EIATTR_FRAME_SIZE
	.align		4
.L_5:
        /*0024*/ 	.byte	0x04, 0x11
        /*0026*/ 	.short	(.L_7 - .L_6)
	.align		4
.L_6:
        /*0028*/ 	.word	index@(_Z13setColReadColPi)
        /*002c*/ 	.word	0x00000000


	//----- nvinfo : EIATTR_REGCOUNT
	.align		4
.L_7:
        /*0030*/ 	.byte	0x04, 0x2f
        /*0032*/ 	.short	(.L_9 - .L_8)
	.align		4
.L_8:
        /*0034*/ 	.word	index@(_Z13setRowReadColPi)
        /*0038*/ 	.word	0x0000000a


	//----- nvinfo : EIATTR_FRAME_SIZE
	.align		4
.L_9:
        /*003c*/ 	.byte	0x04, 0x11
        /*003e*/ 	.short	(.L_11 - .L_10)
	.align		4
.L_10:
        /*0040*/ 	.word	index@(_Z13setRowReadColPi)
        /*0044*/ 	.word	0x00000000


	//----- nvinfo : EIATTR_REGCOUNT
	.align		4
.L_11:
        /*0048*/ 	.byte	0x04, 0x2f
        /*004a*/ 	.short	(.L_13 - .L_12)
	.align		4
.L_12:
        /*004c*/ 	.word	index@(_Z16setRowReadColPadPi)
        /*0050*/ 	.word	0x0000000a


	//----- nvinfo : EIATTR_FRAME_SIZE
	.align		4
.L_13:
        /*0054*/ 	.byte	0x04, 0x11
        /*0056*/ 	.short	(.L_15 - .L_14)
	.align		4
.L_14:
        /*0058*/ 	.word	index@(_Z16setRowReadColPadPi)
        /*005c*/ 	.word	0x00000000


	//----- nvinfo : EIATTR_MIN_STACK_SIZE
	.align		4
.L_15:
        /*0060*/ 	.byte	0x04, 0x12
        /*0062*/ 	.short	(.L_17 - .L_16)
	.align		4
.L_16:
        /*0064*/ 	.word	index@(_Z16setRowReadColPadPi)
        /*0068*/ 	.word	0x00000000


	//----- nvinfo : EIATTR_MIN_STACK_SIZE
	.align		4
.L_17:
        /*006c*/ 	.byte	0x04, 0x12
        /*006e*/ 	.short	(.L_19 - .L_18)
	.align		4
.L_18:
        /*0070*/ 	.word	index@(_Z13setRowReadColPi)
        /*0074*/ 	.word	0x00000000


	//----- nvinfo : EIATTR_MIN_STACK_SIZE
	.align		4
.L_19:
        /*0078*/ 	.byte	0x04, 0x12
        /*007a*/ 	.short	(.L_21 - .L_20)
	.align		4
.L_20:
        /*007c*/ 	.word	index@(_Z13setColReadColPi)
        /*0080*/ 	.word	0x00000000


	//----- nvinfo : EIATTR_MIN_STACK_SIZE
	.align		4
.L_21:
        /*0084*/ 	.byte	0x04, 0x12
        /*0086*/ 	.short	(.L_23 - .L_22)
	.align		4
.L_22:
        /*0088*/ 	.word	index@(_Z13setRowReadRowPi)
        /*008c*/ 	.word	0x00000000
.L_23:


//--------------------- .nv.compat                --------------------------
	.section	.nv.compat,"",@"SHT_CUDA_COMPAT_INFO"
	.align	4
        /*0000*/ 	.byte	0x02, 0x09, 0x00, 0x00, 0x02, 0x02, 0x01, 0x00, 0x02, 0x05, 0x05, 0x00, 0x03, 0x07, 0x01, 0x01
        /*0010*/ 	.byte	0x02, 0x03, 0x00, 0x00, 0x02, 0x06, 0x01, 0x00, 0x04, 0x0b, 0x08, 0x00, 0x09, 0x00, 0x00, 0x00
        /*0020*/ 	.byte	0x00, 0x00, 0x00, 0x00


//--------------------- .nv.info._Z16setRowReadColPadPi --------------------------
	.section	.nv.info._Z16setRowReadColPadPi,"",@"SHT_CUDA_INFO"
	.sectionflags	@""
	.align	4


	//----- nvinfo : EIATTR_CUDA_API_VERSION
	.align		4
        /*0000*/ 	.byte	0x04, 0x37
        /*0002*/ 	.short	(.L_25 - .L_24)
.L_24:
        /*0004*/ 	.word	0x00000082


	//----- nvinfo : EIATTR_KPARAM_INFO
	.align		4
.L_25:
        /*0008*/ 	.byte	0x04, 0x17
        /*000a*/ 	.short	(.L_27 - .L_26)
.L_26:
        /*000c*/ 	.word	0x00000000
        /*0010*/ 	.short	0x0000
        /*0012*/ 	.short	0x0000
        /*0014*/ 	.byte	0x00, 0xf5, 0x21, 0x00


	//----- nvinfo : EIATTR_SPARSE_MMA_MASK
	.align		4
.L_27:
        /*0018*/ 	.byte	0x03, 0x50
        /*001a*/ 	.short	0x0000


	//----- nvinfo : EIATTR_MAXREG_COUNT
	.align		4
        /*001c*/ 	.byte	0x03, 0x1b
        /*001e*/ 	.short	0x00ff


	//----- nvinfo : EIATTR_NUM_BARRIERS
	.align		4
        /*0020*/ 	.byte	0x02, 0x4c
        /*0022*/ 	.byte	0x01
	.zero		1


	//----- nvinfo : EIATTR_MERCURY_ISA_VERSION
	.align		4
        /*0024*/ 	.byte	0x03, 0x5f
        /*0026*/ 	.short	0x0101


	//----- nvinfo : EIATTR_VRC_CTA_INIT_COUNT
	.align		4
        /*0028*/ 	.byte	0x02, 0x4a
	.zero		1
	.zero		1


	//----- nvinfo : EIATTR_EXIT_INSTR_OFFSETS
	.align		4
        /*002c*/ 	.byte	0x04, 0x1c
        /*002e*/ 	.short	(.L_29 - .L_28)


	//   ....[0]....
.L_28:
        /*0030*/ 	.word	0x00000130


	//----- nvinfo : EIATTR_CBANK_PARAM_SIZE
	.align		4
.L_29:
        /*0034*/ 	.byte	0x03, 0x19
        /*0036*/ 	.short	0x0008


	//----- nvinfo : EIATTR_PARAM_CBANK
	.align		4
        /*0038*/ 	.byte	0x04, 0x0a
        /*003a*/ 	.short	(.L_31 - .L_30)
	.align		4
.L_30:
        /*003c*/ 	.word	index@(.nv.constant0._Z16setRowReadColPadPi)
        /*0040*/ 	.short	0x0380
        /*0042*/ 	.short	0x0008


	//----- nvinfo : EIATTR_SW_WAR
	.align		4
.L_31:
        /*0044*/ 	.byte	0x04, 0x36
        /*0046*/ 	.short	(.L_33 - .L_32)
.L_32:
        /*0048*/ 	.word	0x00000008
.L_33:


//--------------------- .nv.info._Z13setRowReadColPi --------------------------
	.section	.nv.info._Z13setRowReadColPi,"",@"SHT_CUDA_INFO"
	.sectionflags	@""
	.align	4


	//----- nvinfo : EIATTR_CUDA_API_VERSION
	.align		4
        /*0000*/ 	.byte	0x04, 0x37
        /*0002*/ 	.short	(.L_35 - .L_34)
.L_34:
        /*0004*/ 	.word	0x00000082


	//----- nvinfo : EIATTR_KPARAM_INFO
	.align		4
.L_35:
        /*0008*/ 	.byte	0x04, 0x17
        /*000a*/ 	.short	(.L_37 - .L_36)
.L_36:
        /*000c*/ 	.word	0x00000000
        /*0010*/ 	.short	0x0000
        /*0012*/ 	.short	0x0000
        /*0014*/ 	.byte	0x00, 0xf5, 0x21, 0x00


	//----- nvinfo : EIATTR_SPARSE_MMA_MASK
	.align		4
.L_37:
        /*0018*/ 	.byte	0x03, 0x50
        /*001a*/ 	.short	0x0000


	//----- nvinfo : EIATTR_MAXREG_COUNT
	.align		4
        /*001c*/ 	.byte	0x03, 0x1b
        /*001e*/ 	.short	0x00ff


	//----- nvinfo : EIATTR_NUM_BARRIERS
	.align		4
        /*0020*/ 	.byte	0x02, 0x4c
        /*0022*/ 	.byte	0x01
	.zero		1


	//----- nvinfo : EIATTR_MERCURY_ISA_VERSION
	.align		4
        /*0024*/ 	.byte	0x03, 0x5f
        /*0026*/ 	.short	0x0101


	//----- nvinfo : EIATTR_VRC_CTA_INIT_COUNT
	.align		4
        /*0028*/ 	.byte	0x02, 0x4a
	.zero		1
	.zero		1


	//----- nvinfo : EIATTR_EXIT_INSTR_OFFSETS
	.align		4
        /*002c*/ 	.byte	0x04, 0x1c
        /*002e*/ 	.short	(.L_39 - .L_38)


	//   ....[0]....
.L_38:
        /*0030*/ 	.word	0x00000130


	//----- nvinfo : EIATTR_CBANK_PARAM_SIZE
	.align		4
.L_39:
        /*0034*/ 	.byte	0x03, 0x19
        /*0036*/ 	.short	0x0008


	//----- nvinfo : EIATTR_PARAM_CBANK
	.align		4
        /*0038*/ 	.byte	0x04, 0x0a
        /*003a*/ 	.short	(.L_41 - .L_40)
	.align		4
.L_40:
        /*003c*/ 	.word	index@(.nv.constant0._Z13setRowReadColPi)
        /*0040*/ 	.short	0x0380
        /*0042*/ 	.short	0x0008


	//----- nvinfo : EIATTR_SW_WAR
	.align		4
.L_41:
        /*0044*/ 	.byte	0x04, 0x36
        /*0046*/ 	.short	(.L_43 - .L_42)
.L_42:
        /*0048*/ 	.word	0x00000008
.L_43:


//--------------------- .nv.info._Z13setColReadColPi --------------------------
	.section	.nv.info._Z13setColReadColPi,"",@"SHT_CUDA_INFO"
	.sectionflags	@""
	.align	4


	//----- nvinfo : EIATTR_CUDA_API_VERSION
	.align		4
        /*0000*/ 	.byte	0x04, 0x37
        /*0002*/ 	.short	(.L_45 - .L_44)
.L_44:
        /*0004*/ 	.word	0x00000082


	//----- nvinfo : EIATTR_KPARAM_INFO
	.align		4
.L_45:
        /*0008*/ 	.byte	0x04, 0x17
        /*000a*/ 	.short	(.L_47 - .L_46)
.L_46:
        /*000c*/ 	.word	0x00000000
        /*0010*/ 	.short	0x0000
        /*0012*/ 	.short	0x0000
        /*0014*/ 	.byte	0x00, 0xf5, 0x21, 0x00


	//----- nvinfo : EIATTR_SPARSE_MMA_MASK
	.align		4
.L_47:
        /*0018*/ 	.byte	0x03, 0x50
        /*001a*/ 	.short	0x0000


	//----- nvinfo : EIATTR_MAXREG_COUNT
	.align		4
        /*001c*/ 	.byte	0x03, 0x1b
        /*001e*/ 	.short	0x00ff


	//----- nvinfo : EIATTR_NUM_BARRIERS
	.align		4
        /*0020*/ 	.byte	0x02, 0x4c
        /*0022*/ 	.byte	0x01
	.zero		1


	//----- nvinfo : EIATTR_MERCURY_ISA_VERSION
	.align		4
        /*0024*/ 	.byte	0x03, 0x5f
        /*0026*/ 	.short	0x0101


	//----- nvinfo : EIATTR_VRC_CTA_INIT_COUNT
	.align		4
        /*0028*/ 	.byte	0x02, 0x4a
	.zero		1
	.zero		1


	//----- nvinfo : EIATTR_EXIT_INSTR_OFFSETS
	.align		4
        /*002c*/ 	.byte	0x04, 0x1c
        /*002e*/ 	.short	(.L_49 - .L_48)


	//   ....[0]....
.L_48:
        /*0030*/ 	.word	0x00000110


	//----- nvinfo : EIATTR_CBANK_PARAM_SIZE
	.align		4
.L_49:
        /*0034*/ 	.byte	0x03, 0x19
        /*0036*/ 	.short	0x0008


	//----- nvinfo : EIATTR_PARAM_CBANK
	.align		4
        /*0038*/ 	.byte	0x04, 0x0a
        /*003a*/ 	.short	(.L_51 - .L_50)
	.align		4
.L_50:
        /*003c*/ 	.word	index@(.nv.constant0._Z13setColReadColPi)
        /*0040*/ 	.short	0x0380
        /*0042*/ 	.short	0x0008


	//----- nvinfo : EIATTR_SW_WAR
	.align		4
.L_51:
        /*0044*/ 	.byte	0x04, 0x36
        /*0046*/ 	.short	(.L_53 - .L_52)
.L_52:
        /*0048*/ 	.word	0x00000008
.L_53:


//--------------------- .nv.info._Z13setRowReadRowPi --------------------------
	.section	.nv.info._Z13setRowReadRowPi,"",@"SHT_CUDA_INFO"
	.sectionflags	@""
	.align	4


	//----- nvinfo : EIATTR_CUDA_API_VERSION
	.align		4
        /*0000*/ 	.byte	0x04, 0x37
        /*0002*/ 	.short	(.L_55 - .L_54)
.L_54:
        /*0004*/ 	.word	0x00000082


	//----- nvinfo : EIATTR_KPARAM_INFO
	.align		4
.L_55:
        /*0008*/ 	.byte	0x04, 0x17
        /*000a*/ 	.short	(.L_57 - .L_56)
.L_56:
        /*000c*/ 	.word	0x00000000
        /*0010*/ 	.short	0x0000
        /*0012*/ 	.short	0x0000
        /*0014*/ 	.byte	0x00, 0xf5, 0x21, 0x00


	//----- nvinfo : EIATTR_SPARSE_MMA_MASK
	.align		4
.L_57:
        /*0018*/ 	.byte	0x03, 0x50
        /*001a*/ 	.short	0x0000


	//----- nvinfo : EIATTR_MAXREG_COUNT
	.align		4
        /*001c*/ 	.byte	0x03, 0x1b
        /*001e*/ 	.short	0x00ff


	//----- nvinfo : EIATTR_NUM_BARRIERS
	.align		4
        /*0020*/ 	.byte	0x02, 0x4c
        /*0022*/ 	.byte	0x01
	.zero		1


	//----- nvinfo : EIATTR_MERCURY_ISA_VERSION
	.align		4
        /*0024*/ 	.byte	0x03, 0x5f
        /*0026*/ 	.short	0x0101


	//----- nvinfo : EIATTR_VRC_CTA_INIT_COUNT
	.align		4
        /*0028*/ 	.byte	0x02, 0x4a
	.zero		1
	.zero		1


	//----- nvinfo : EIATTR_EXIT_INSTR_OFFSETS
	.align		4
        /*002c*/ 	.byte	0x04, 0x1c
        /*002e*/ 	.short	(.L_59 - .L_58)


	//   ....[0]....
.L_58:
        /*0030*/ 	.word	0x00000110


	//----- nvinfo : EIATTR_CBANK_PARAM_SIZE
	.align		4
.L_59:
        /*0034*/ 	.byte	0x03, 0x19
        /*0036*/ 	.short	0x0008


	//----- nvinfo : EIATTR_PARAM_CBANK
	.align		4
        /*0038*/ 	.byte	0x04, 0x0a
        /*003a*/ 	.short	(.L_61 - .L_60)
	.align		4
.L_60:
        /*003c*/ 	.word	index@(.nv.constant0._Z13setRowReadRowPi)
        /*0040*/ 	.short	0x0380
        /*0042*/ 	.short	0x0008


	//----- nvinfo : EIATTR_SW_WAR
	.align		4
.L_61:
        /*0044*/ 	.byte	0x04, 0x36
        /*0046*/ 	.short	(.L_63 - .L_62)
.L_62:
        /*0048*/ 	.word	0x00000008
.L_63:


//--------------------- .nv.callgraph             --------------------------
	.section	.nv.callgraph,"",@"SHT_CUDA_CALLGRAPH"
	.align	4
	.sectionentsize	8
	.align		4
        /*0000*/ 	.word	0x00000000
	.align		4
        /*0004*/ 	.word	0xffffffff
	.align		4
        /*0008*/ 	.word	0x00000000
	.align		4
        /*000c*/ 	.word	0xfffffffe
	.align		4
        /*0010*/ 	.word	0x00000000
	.align		4
        /*0014*/ 	.word	0xfffffffd
	.align		4
        /*0018*/ 	.word	0x00000000
	.align		4
        /*001c*/ 	.word	0xfffffffc


//--------------------- .text._Z16setRowReadColPadPi --------------------------
	.section	.text._Z16setRowReadColPadPi,"ax",@progbits
	.align	128
        .global         _Z16setRowReadColPadPi
        .type           _Z16setRowReadColPadPi,@function
        .size           _Z16setRowReadColPadPi,(.L_x_4 - _Z16setRowReadColPadPi)
        .other          _Z16setRowReadColPadPi,@"STO_CUDA_ENTRY STV_DEFAULT"
_Z16setRowReadColPadPi:
.text._Z16setRowReadColPadPi:
[----:B------:R-:W-:Y:S01]  /*0000*/  LDC R1, c[0x0][0x37c] ;  /* 0x0000df00ff017b82 */ /* 0x000fe20000000800 */
[----:B------:R-:W0:Y:S01]  /*0010*/  S2R R3, SR_CgaCtaId ;  /* 0x0000000000037919 */ /* 0x000e220000008800 */
[----:B------:R-:W1:Y:S01]  /*0020*/  LDCU UR4, c[0x0][0x360] ;  /* 0x00006c00ff0477ac */ /* 0x000e620008000800 */
[----:B------:R-:W-:Y:S01]  /*0030*/  MOV R0, 0x400 ;  /* 0x0000040000007802 */ /* 0x000fe20000000f00 */
[----:B------:R-:W2:Y:S01]  /*0040*/  S2R R4, SR_TID.Y ;  /* 0x0000000000047919 */ /* 0x000ea20000002200 */
[----:B------:R-:W3:Y:S02]  /*0050*/  S2R R7, SR_TID.X ;  /* 0x0000000000077919 */ /* 0x000ee40000002100 */
[----:B0-----:R-:W-:-:S05]  /*0060*/  LEA R0, R3, R0, 0x18 ;  /* 0x0000000003007211 */ /* 0x001fca00078ec0ff */
[C-C-:B--2---:R-:W-:Y:S02]  /*0070*/  IMAD R2, R4.reuse, 0x84, R0.reuse ;  /* 0x0000008404027824 */ /* 0x144fe400078e0200 */
[C---:B---3--:R-:W-:Y:S02]  /*0080*/  IMAD R3, R7.reuse, 0x84, R0 ;  /* 0x0000008407037824 */ /* 0x048fe400078e0200 */
[C---:B-1----:R-:W-:Y:S01]  /*0090*/  IMAD R5, R4.reuse, UR4, R7 ;  /* 0x0000000404057c24 */ /* 0x042fe2000f8e0207 */
[----:B------:R-:W-:Y:S01]  /*00a0*/  LEA R0, R7, R2, 0x2 ;  /* 0x0000000207007211 */ /* 0x000fe200078e10ff */
[----:B------:R-:W0:Y:S01]  /*00b0*/  LDCU.64 UR4, c[0x0][0x358] ;  /* 0x00006b00ff0477ac */ /* 0x000e220008000a00 */
[----:B------:R-:W-:Y:S02]  /*00c0*/  LEA R4, R4, R3, 0x2 ;  /* 0x0000000304047211 */ /* 0x000fe400078e10ff */
[----:B------:R-:W1:Y:S01]  /*00d0*/  LDC.64 R2, c[0x0][0x380] ;  /* 0x0000e000ff027b82 */ /* 0x000e620000000a00 */
[----:B------:R-:W-:Y:S07]  /*00e0*/  STS [R0], R5 ;  /* 0x0000000500007388 */ /* 0x000fee0000000800 */
[----:B------:R-:W-:Y:S01]  /*00f0*/  BAR.SYNC.DEFER_BLOCKING 0x0 ;  /* 0x0000000000007b1d */ /* 0x000fe20000010000 */
[----:B-1----:R-:W-:-:S05]  /*0100*/  IMAD.WIDE.U32 R2, R5, 0x4, R2 ;  /* 0x0000000405027825 */ /* 0x002fca00078e0002 */
[----:B------:R-:W0:Y:S04]  /*0110*/  LDS R7, [R4] ;  /* 0x0000000004077984 */ /* 0x000e280000000800 */
[----:B0-----:R-:W-:Y:S01]  /*0120*/  STG.E desc[UR4][R2.64], R7 ;  /* 0x0000000702007986 */ /* 0x001fe2000c101904 */
[----:B------:R-:W-:Y:S05]  /*0130*/  EXIT ;  /* 0x000000000000794d */ /* 0x000fea0003800000 */
.L_x_0:
[----:B------:R-:W-:-:S00]  /*0140*/  BRA `(.L_x_0) ;  /* 0xfffffffc00fc7947 */ /* 0x000fc0000383ffff */
[----:B------:R-:W-:-:S00]  /*0150*/  NOP ;  /* 0x0000000000007918 */ /* 0x000fc00000000000 */
        /* <DEDUP_REMOVED lines=10> */
.L_x_4:


//--------------------- .text._Z13setRowReadColPi --------------------------
	.section	.text._Z13setRowReadColPi,"ax",@progbits
	.align	128
        .global         _Z13setRowReadColPi
        .type           _Z13setRowReadColPi,@function
        .size           _Z13setRowReadColPi,(.L_x_5 - _Z13setRowReadColPi)
        .other          _Z13setRowReadColPi,@"STO_CUDA_ENTRY STV_DEFAULT"
_Z13setRowReadColPi:
.text._Z13setRowReadColPi:
[----:B------:R-:W-:Y:S01]  /*0000*/  LDC R1, c[0x0][0x37c] ;  /* 0x0000df00ff017b82 */ /* 0x000fe20000000800 */
[----:B------:R-:W0:Y:S07]  /*0010*/  S2R R3, SR_TID.Y ;  /* 0x0000000000037919 */ /* 0x000e2e0000002200 */
[----:B------:R-:W1:Y:S01]  /*0020*/  S2UR UR5, SR_CgaCtaId ;  /* 0x00000000000579c3 */ /* 0x000e620000008800 */
[----:B------:R-:W2:Y:S01]  /*0030*/  LDCU UR6, c[0x0][0x360] ;  /* 0x00006c00ff0677ac */ /* 0x000ea20008000800 */
[----:B------:R-:W2:Y:S01]  /*0040*/  S2R R4, SR_TID.X ;  /* 0x0000000000047919 */ /* 0x000ea20000002100 */
[----:B------:R-:W-:-:S02]  /*0050*/  UMOV UR4, 0x400 ;  /* 0x0000040000047882 */ /* 0x000fc40000000000 */
[----:B-1----:R-:W-:-:S06]  /*0060*/  ULEA UR4, UR5, UR4, 0x18 ;  /* 0x0000000405047291 */ /* 0x002fcc000f8ec0ff */
[C---:B0-----:R-:W-:Y:S01]  /*0070*/  LEA R0, R3.reuse, UR4, 0x7 ;  /* 0x0000000403007c11 */ /* 0x041fe2000f8e38ff */
[----:B--2---:R-:W-:-:S03]  /*0080*/  IMAD R5, R3, UR6, R4 ;  /* 0x0000000603057c24 */ /* 0x004fc6000f8e0204 */
[C---:B------:R-:W-:Y:S02]  /*0090*/  LEA R0, R4.reuse, R0, 0x2 ;  /* 0x0000000004007211 */ /* 0x040fe400078e10ff */
[----:B------:R-:W-:Y:S01]  /*00a0*/  LEA R2, R4, UR4, 0x7 ;  /* 0x0000000404027c11 */ /* 0x000fe2000f8e38ff */
[----:B------:R-:W0:Y:S02]  /*00b0*/  LDCU.64 UR4, c[0x0][0x358] ;  /* 0x00006b00ff0477ac */ /* 0x000e240008000a00 */
[----:B------:R-:W-:Y:S01]  /*00c0*/  STS [R0], R5 ;  /* 0x0000000500007388 */ /* 0x000fe20000000800 */
[----:B------:R-:W-:Y:S02]  /*00d0*/  LEA R4, R3, R2, 0x2 ;  /* 0x0000000203047211 */ /* 0x000fe400078e10ff */
[----:B------:R-:W1:Y:S08]  /*00e0*/  LDC.64 R2, c[0x0][0x380] ;  /* 0x0000e000ff027b82 */ /* 0x000e700000000a00 */
[----:B------:R-:W-:Y:S01]  /*00f0*/  BAR.SYNC.DEFER_BLOCKING 0x0 ;  /* 0x0000000000007b1d */ /* 0x000fe20000010000 */
[----:B-1----:R-:W-:-:S05]  /*0100*/  IMAD.WIDE.U32 R2, R5, 0x4, R2 ;  /* 0x0000000405027825 */ /* 0x002fca00078e0002 */
[----:B------:R-:W0:Y:S04]  /*0110*/  LDS R7, [R4] ;  /* 0x0000000004077984 */ /* 0x000e280000000800 */
[----:B0-----:R-:W-:Y:S01]  /*0120*/  STG.E desc[UR4][R2.64], R7 ;  /* 0x0000000702007986 */ /* 0x001fe2000c101904 */
[----:B------:R-:W-:Y:S05]  /*0130*/  EXIT ;  /* 0x000000000000794d */ /* 0x000fea0003800000 */
.L_x_1:
        /* <DEDUP_REMOVED lines=12> */
.L_x_5:


//--------------------- .text._Z13setColReadColPi --------------------------
	.section	.text._Z13setColReadColPi,"ax",@progbits
	.align	128
        .global         _Z13setColReadColPi
        .type           _Z13setColReadColPi,@function
        .size           _Z13setColReadColPi,(.L_x_6 - _Z13setColReadColPi)
        .other          _Z13setColReadColPi,@"STO_CUDA_ENTRY STV_DEFAULT"
_Z13setColReadColPi:
.text._Z13setColReadColPi:
[----:B------:R-:W-:Y:S01]  /*0000*/  LDC R1, c[0x0][0x37c] ;  /* 0x0000df00ff017b82 */ /* 0x000fe20000000800 */
[----:B------:R-:W0:Y:S07]  /*0010*/  S2R R2, SR_TID.X ;  /* 0x0000000000027919 */ /* 0x000e2e0000002100 */
[----:B------:R-:W1:Y:S01]  /*0020*/  S2UR UR5, SR_CgaCtaId ;  /* 0x00000000000579c3 */ /* 0x000e620000008800 */
[----:B------:R-:W2:Y:S01]  /*0030*/  LDCU UR6, c[0x0][0x360] ;  /* 0x00006c00ff0677ac */ /* 0x000ea20008000800 */
[----:B------:R-:W2:Y:S01]  /*0040*/  S2R R3, SR_TID.Y ;  /* 0x0000000000037919 */ /* 0x000ea20000002200 */
[----:B------:R-:W-:-:S02]  /*0050*/  UMOV UR4, 0x400 ;  /* 0x0000040000047882 */ /* 0x000fc40000000000 */
[----:B-1----:R-:W-:-:S06]  /*0060*/  ULEA UR4, UR5, UR4, 0x18 ;  /* 0x0000000405047291 */ /* 0x002fcc000f8ec0ff */
[----:B0-----:R-:W-:Y:S01]  /*0070*/  LEA R0, R2, UR4, 0x7 ;  /* 0x0000000402007c11 */ /* 0x001fe2000f8e38ff */
[----:B--2---:R-:W-:-:S03]  /*0080*/  IMAD R5, R3, UR6, R2 ;  /* 0x0000000603057c24 */ /* 0x004fc6000f8e0202 */
[----:B------:R-:W-:Y:S01]  /*0090*/  LEA R0, R3, R0, 0x2 ;  /* 0x0000000003007211 */ /* 0x000fe200078e10ff */
[----:B------:R-:W0:Y:S01]  /*00a0*/  LDCU.64 UR4, c[0x0][0x358] ;  /* 0x00006b00ff0477ac */ /* 0x000e220008000a00 */
[----:B------:R-:W1:Y:S03]  /*00b0*/  LDC.64 R2, c[0x0][0x380] ;  /* 0x0000e000ff027b82 */ /* 0x000e660000000a00 */
[----:B------:R-:W-:Y:S05]  /*00c0*/  STS [R0], R5 ;  /* 0x0000000500007388 */ /* 0x000fea0000000800 */
[----:B------:R-:W-:Y:S01]  /*00d0*/  BAR.SYNC.DEFER_BLOCKING 0x0 ;  /* 0x0000000000007b1d */ /* 0x000fe20000010000 */
[----:B-1----:R-:W-:-:S05]  /*00e0*/  IMAD.WIDE.U32 R2, R5, 0x4, R2 ;  /* 0x0000000405027825 */ /* 0x002fca00078e0002 */
[----:B------:R-:W0:Y:S04]  /*00f0*/  LDS R7, [R0] ;  /* 0x0000000000077984 */ /* 0x000e280000000800 */
[----:B0-----:R-:W-:Y:S01]  /*0100*/  STG.E desc[UR4][R2.64], R7 ;  /* 0x0000000702007986 */ /* 0x001fe2000c101904 */
[----:B------:R-:W-:Y:S05]  /*0110*/  EXIT ;  /* 0x000000000000794d */ /* 0x000fea0003800000 */
.L_x_2:
        /* <DEDUP_REMOVED lines=14> */
.L_x_6:


//--------------------- .text._Z13setRowReadRowPi --------------------------
	.section	.text._Z13setRowReadRowPi,"ax",@progbits
	.align	128
        .global         _Z13setRowReadRowPi
        .type           _Z13setRowReadRowPi,@function
        .size           _Z13setRowReadRowPi,(.L_x_7 - _Z13setRowReadRowPi)
        .other          _Z13setRowReadRowPi,@"STO_CUDA_ENTRY STV_DEFAULT"
_Z13setRowReadRowPi:
.text._Z13setRowReadRowPi:
        /* <DEDUP_REMOVED lines=18> */
.L_x_3:
        /* <DEDUP_REMOVED lines=14> */
.L_x_7:


//--------------------- .nv.shared._Z16setRowReadColPadPi --------------------------
	.section	.nv.shared._Z16setRowReadColPadPi,"aw",@nobits
	.sectionflags	@""
	.align	4
.nv.shared._Z16setRowReadColPadPi:
	.zero		5248


//--------------------- .nv.shared.reserved.0     --------------------------
	.section	.nv.shared.reserved.0,"aw",@nobits
	.weak		__nv_reservedSMEM_offset_0_alias
	.size		__nv_reservedSMEM_offset_0_alias, 0, 64
	.other		__nv_reservedSMEM_offset_0_alias,@"STO_CUDA_RESERVED_SHARED STV_DEFAULT"
__nv_reservedSMEM_offset_0_alias:
	.zero		0
	.zero		64


//--------------------- .nv.shared._Z13setRowReadColPi --------------------------
	.section	.nv.shared._Z13setRowReadColPi,"aw",@nobits
	.sectionflags	@""
	.align	4
.nv.shared._Z13setRowReadColPi:
	.zero		5120


//--------------------- .nv.shared._Z13setColReadColPi --------------------------
	.section	.nv.shared._Z13setColReadColPi,"aw",@nobits
	.sectionflags	@""
	.align	4
.nv.shared._Z13setColReadColPi:
	.zero		5120


//--------------------- .nv.shared._Z13setRowReadRowPi --------------------------
	.section	.nv.shared._Z13setRowReadRowPi,"aw",@nobits
	.sectionflags	@""
	.align	4
.nv.shared._Z13setRowReadRowPi:
	.zero		5120


//--------------------- .nv.constant0._Z16setRowReadColPadPi --------------------------
	.section	.nv.constant0._Z16setRowReadColPadPi,"a",@progbits
	.sectionflags	@""
	.align	4
.nv.constant0._Z16setRowReadColPadPi:
	.zero		904


//--------------------- .nv.constant0._Z13setRowReadColPi --------------------------
	.section	.nv.constant0._Z13setRowReadColPi,"a",@progbits
	.sectionflags	@""
	.align	4
.nv.constant0._Z13setRowReadColPi:
	.zero		904


//--------------------- .nv.constant0._Z13setColReadColPi --------------------------
	.section	.nv.constant0._Z13setColReadColPi,"a",@progbits
	.sectionflags	@""
	.align	4
.nv.constant0._Z13setColReadColPi:
	.zero		904


//--------------------- .nv.constant0._Z13setRowReadRowPi --------------------------
	.section	.nv.constant0._Z13setRowReadRowPi,"a",@progbits
	.sectionflags	@""
	.align	4
.nv.constant0._Z13setRowReadRowPi:
	.zero		904


//--------------------- SYMBOLS --------------------------

	.type		.nv.reservedSmem.offset0,@object
	.size		.nv.reservedSmem.offset0,0x4
	.type		.nv.reservedSmem.cap,@object
	.size		.nv.reservedSmem.cap,0x4
